//
// Generated by NVIDIA NVVM Compiler
//
// Compiler Build ID: CL-36424714
// Cuda compilation tools, release 13.0, V13.0.88
// Based on NVVM 20.0.0
//

.version 9.0
.target sm_100
.address_size 64

	// .globl	_Z12helloFromGPUPiS_i
.extern .func  (.param .b32 func_retval0) vprintf
(
	.param .b64 vprintf_param_0,
	.param .b64 vprintf_param_1
)
;
.global .align 1 .b8 $str[26] = {72, 101, 108, 108, 111, 32, 87, 111, 114, 108, 100, 32, 102, 114, 111, 109, 32, 71, 80, 85, 32, 37, 100, 33, 10};
.global .align 1 .b8 $str$1[4] = {37, 100, 10};

.visible .entry _Z12helloFromGPUPiS_i(
	.param .u64 .ptr .align 1 _Z12helloFromGPUPiS_i_param_0,
	.param .u64 .ptr .align 1 _Z12helloFromGPUPiS_i_param_1,
	.param .u32 _Z12helloFromGPUPiS_i_param_2
)
{
	.local .align 8 .b8 	__local_depot0[8];
	.reg .b64 	%SP;
	.reg .b64 	%SPL;
	.reg .pred 	%p<3>;
	.reg .b32 	%r<18>;
	.reg .b64 	%rd<15>;

	mov.u64 	%SPL, __local_depot0;
	cvta.local.u64 	%SP, %SPL;
	ld.param.u64 	%rd4, [_Z12helloFromGPUPiS_i_param_0];
	ld.param.u64 	%rd5, [_Z12helloFromGPUPiS_i_param_1];
	ld.param.u32 	%r6, [_Z12helloFromGPUPiS_i_param_2];
	add.u64 	%rd6, %SP, 0;
	add.u64 	%rd1, %SPL, 0;
	mov.u32 	%r7, %tid.x;
	mov.u32 	%r1, %ntid.x;
	mov.u32 	%r8, %tid.y;
	mad.lo.s32 	%r17, %r1, %r8, %r7;
	st.local.u32 	[%rd1], %r17;
	mov.u64 	%rd7, $str;
	cvta.global.u64 	%rd8, %rd7;
	{ // callseq 0, 0
	.param .b64 param0;
	st.param.b64 	[param0], %rd8;
	.param .b64 param1;
	st.param.b64 	[param1], %rd6;
	.param .b32 retval0;
	call.uni (retval0), 
	vprintf, 
	(
	param0, 
	param1
	);
	ld.param.b32 	%r9, [retval0];
	} // callseq 0
	setp.ge.s32 	%p1, %r17, %r6;
	@%p1 bra 	$L__BB0_3;
	mov.u32 	%r11, %nctaid.x;
	mul.lo.s32 	%r3, %r1, %r11;
	cvta.to.global.u64 	%rd2, %rd4;
	cvta.to.global.u64 	%rd3, %rd5;
	mov.u64 	%rd12, $str$1;
$L__BB0_2:
	mul.wide.s32 	%rd9, %r17, 4;
	add.s64 	%rd10, %rd2, %rd9;
	ld.global.u32 	%r12, [%rd10];
	add.s64 	%rd11, %rd3, %rd9;
	ld.global.u32 	%r13, [%rd11];
	add.s32 	%r14, %r13, %r12;
	st.local.u32 	[%rd1], %r14;
	cvta.global.u64 	%rd13, %rd12;
	{ // callseq 1, 0
	.param .b64 param0;
	st.param.b64 	[param0], %rd13;
	.param .b64 param1;
	st.param.b64 	[param1], %rd6;
	.param .b32 retval0;
	call.uni (retval0), 
	vprintf, 
	(
	param0, 
	param1
	);
	ld.param.b32 	%r15, [retval0];
	} // callseq 1
	add.s32 	%r17, %r17, %r3;
	setp.lt.s32 	%p2, %r17, %r6;
	@%p2 bra 	$L__BB0_2;
$L__BB0_3:
	ret;

}


// ===== COMPILED SASS (sm_100) =====

	.target	sm_100

	.elftype	@"ET_EXEC"


//--------------------- .note.nv.tkinfo           --------------------------
	.section	.note.nv.tkinfo,"",@"SHT_NOTE"
	.sectionflags	@"SHF_NOTE_NV_TKINFO"
	.tkinfo
        /*0018*/ 	.word	0x00000002
        /*0030*/ 	.string	""
        /*0030*/ 	.string	"ptxas"
        /*0030*/ 	.string	"Cuda compilation tools, release 13.0, V13.0.88"
        /*0030*/ 	.string	"Build cuda_13.0.r13.0/compiler.36424714_0"
        /*0030*/ 	.string	"-arch sm_100 -m 64 "



//--------------------- .note.nv.cuinfo           --------------------------
	.section	.note.nv.cuinfo,"",@"SHT_NOTE"
	.sectionflags	@"SHF_NOTE_NV_CUINFO"
        /*0018*/ 	.short	0x0002
        /*001a*/ 	.short	0x0064
        /*001c*/ 	.short	0x0082
	.zero		2


//--------------------- .nv.info                  --------------------------
	.section	.nv.info,"",@"SHT_CUDA_INFO"
	.align	4


	//----- nvinfo : EIATTR_REGCOUNT
	.align		4
        /*0000*/ 	.byte	0x04, 0x2f
        /*0002*/ 	.short	(.L_3 - .L_2)
	.align		4
.L_2:
        /*0004*/ 	.word	index@(_Z12helloFromGPUPiS_i)
        /*0008*/ 	.word	0x0000001a


	//----- nvinfo : EIATTR_FRAME_SIZE
	.align		4
.L_3:
        /*000c*/ 	.byte	0x04, 0x11
        /*000e*/ 	.short	(.L_5 - .L_4)
	.align		4
.L_4:
        /*0010*/ 	.word	index@(_Z12helloFromGPUPiS_i)
        /*0014*/ 	.word	0x00000008


	//----- nvinfo : EIATTR_MIN_STACK_SIZE
	.align		4
.L_5:
        /*0018*/ 	.byte	0x04, 0x12
        /*001a*/ 	.short	(.L_7 - .L_6)
	.align		4
.L_6:
        /*001c*/ 	.word	index@(_Z12helloFromGPUPiS_i)
        /*0020*/ 	.word	0x00000008
.L_7:


//--------------------- .nv.compat                --------------------------
	.section	.nv.compat,"",@"SHT_CUDA_COMPAT_INFO"
	.align	4
        /*0000*/ 	.byte	0x02, 0x09, 0x00, 0x00, 0x02, 0x02, 0x01, 0x00, 0x02, 0x05, 0x05, 0x00, 0x03, 0x07, 0x01, 0x01
        /*0010*/ 	.byte	0x02, 0x03, 0x00, 0x00, 0x02, 0x06, 0x01, 0x00, 0x04, 0x0b, 0x08, 0x00, 0x09, 0x00, 0x00, 0x00
        /*0020*/ 	.byte	0x00, 0x00, 0x00, 0x00


//--------------------- .nv.info._Z12helloFromGPUPiS_i --------------------------
	.section	.nv.info._Z12helloFromGPUPiS_i,"",@"SHT_CUDA_INFO"
	.sectionflags	@""
	.align	4


	//----- nvinfo : EIATTR_CUDA_API_VERSION
	.align		4
        /*0000*/ 	.byte	0x04, 0x37
        /*0002*/ 	.short	(.L_9 - .L_8)
.L_8:
        /*0004*/ 	.word	0x00000082


	//----- nvinfo : EIATTR_KPARAM_INFO
	.align		4
.L_9:
        /*0008*/ 	.byte	0x04, 0x17
        /*000a*/ 	.short	(.L_11 - .L_10)
.L_10:
        /*000c*/ 	.word	0x00000000
        /*0010*/ 	.short	0x0002
        /*0012*/ 	.short	0x0010
        /*0014*/ 	.byte	0x00, 0xf0, 0x11, 0x00


	//----- nvinfo : EIATTR_KPARAM_INFO
	.align		4
.L_11:
        /*0018*/ 	.byte	0x04, 0x17
        /*001a*/ 	.short	(.L_13 - .L_12)
.L_12:
        /*001c*/ 	.word	0x00000000
        /*0020*/ 	.short	0x0001
        /*0022*/ 	.short	0x0008
        /*0024*/ 	.byte	0x00, 0xf5, 0x21, 0x00


	//----- nvinfo : EIATTR_KPARAM_INFO
	.align		4
.L_13:
        /*0028*/ 	.byte	0x04, 0x17
        /*002a*/ 	.short	(.L_15 - .L_14)
.L_14:
        /*002c*/ 	.word	0x00000000
        /*0030*/ 	.short	0x0000
        /*0032*/ 	.short	0x0000
        /*0034*/ 	.byte	0x00, 0xf5, 0x21, 0x00


	//----- nvinfo : EIATTR_SPARSE_MMA_MASK
	.align		4
.L_15:
        /*0038*/ 	.byte	0x03, 0x50
        /*003a*/ 	.short	0x0000


	//----- nvinfo : EIATTR_MAXREG_COUNT
	.align		4
        /*003c*/ 	.byte	0x03, 0x1b
        /*003e*/ 	.short	0x00ff


	//----- nvinfo : EIATTR_EXTERNS
	.align		4
        /*0040*/ 	.byte	0x04, 0x0f
        /*0042*/ 	.short	(.L_17 - .L_16)


	//   ....[0]....
	.align		4
.L_16:
        /*0044*/ 	.word	index@(vprintf)


	//----- nvinfo : EIATTR_MERCURY_ISA_VERSION
	.align		4
.L_17:
        /*0048*/ 	.byte	0x03, 0x5f
        /*004a*/ 	.short	0x0101


	//----- nvinfo : EIATTR_VRC_CTA_INIT_COUNT
	.align		4
        /*004c*/ 	.byte	0x02, 0x4a
	.zero		1
	.zero		1


	//----- nvinfo : EIATTR_SYSCALL_OFFSETS
	.align		4
        /*0050*/ 	.byte	0x04, 0x46
        /*0052*/ 	.short	(.L_19 - .L_18)


	//   ....[0]....
.L_18:
        /*0054*/ 	.word	0x00000140


	//   ....[1]....
        /*0058*/ 	.word	0x00000320


	//----- nvinfo : EIATTR_EXIT_INSTR_OFFSETS
	.align		4
.L_19:
        /*005c*/ 	.byte	0x04, 0x1c
        /*005e*/ 	.short	(.L_21 - .L_20)


	//   ....[0]....
.L_20:
        /*0060*/ 	.word	0x00000170


	//   ....[1]....
        /*0064*/ 	.word	0x00000350


	//----- nvinfo : EIATTR_CRS_STACK_SIZE
	.align		4
.L_21:
        /*0068*/ 	.byte	0x04, 0x1e
        /*006a*/ 	.short	(.L_23 - .L_22)
.L_22:
        /*006c*/ 	.word	0x00000000


	//----- nvinfo : EIATTR_CBANK_PARAM_SIZE
	.align		4
.L_23:
        /*0070*/ 	.byte	0x03, 0x19
        /*0072*/ 	.short	0x0014


	//----- nvinfo : EIATTR_PARAM_CBANK
	.align		4
        /*0074*/ 	.byte	0x04, 0x0a
        /*0076*/ 	.short	(.L_25 - .L_24)
	.align		4
.L_24:
        /*0078*/ 	.word	index@(.nv.constant0._Z12helloFromGPUPiS_i)
        /*007c*/ 	.short	0x0380
        /*007e*/ 	.short	0x0014


	//----- nvinfo : EIATTR_SW_WAR
	.align		4
.L_25:
        /*0080*/ 	.byte	0x04, 0x36
        /*0082*/ 	.short	(.L_27 - .L_26)
.L_26:
        /*0084*/ 	.word	0x00000008
.L_27:


//--------------------- .nv.callgraph             --------------------------
	.section	.nv.callgraph,"",@"SHT_CUDA_CALLGRAPH"
	.align	4
	.sectionentsize	8
	.align		4
        /*0000*/ 	.word	0x00000000
	.align		4
        /*0004*/ 	.word	0xffffffff
	.align		4
        /*0008*/ 	.word	index@(_Z12helloFromGPUPiS_i)
	.align		4
        /*000c*/ 	.word	index@(vprintf)
	.align		4
        /*0010*/ 	.word	0x00000000
	.align		4
        /*0014*/ 	.word	0xfffffffe
	.align		4
        /*0018*/ 	.word	0x00000000
	.align		4
        /*001c*/ 	.word	0xfffffffd
	.align		4
        /*0020*/ 	.word	0x00000000
	.align		4
        /*0024*/ 	.word	0xfffffffc


//--------------------- .nv.constant4             --------------------------
	.section	.nv.constant4,"a",@progbits
	.align	8
	.align		8
.nv.constant4:
        /*0000*/ 	.dword	vprintf
	.align		8
        /*0008*/ 	.dword	$str
	.align		8
        /*0010*/ 	.dword	$str$1


//--------------------- .text._Z12helloFromGPUPiS_i --------------------------
	.section	.text._Z12helloFromGPUPiS_i,"ax",@progbits
	.align	128
        .global         _Z12helloFromGPUPiS_i
        .type           _Z12helloFromGPUPiS_i,@function
        .size           _Z12helloFromGPUPiS_i,(.L_x_4 - _Z12helloFromGPUPiS_i)
        .other          _Z12helloFromGPUPiS_i,@"STO_CUDA_ENTRY STV_DEFAULT"
_Z12helloFromGPUPiS_i:
.text._Z12helloFromGPUPiS_i:
[----:B------:R-:W0:Y:S01]  /*0000*/  LDC R1, c[0x0][0x37c] ;  /* 0x0000df00ff017b82 */ /* 0x000e220000000800 */
[----:B------:R-:W1:Y:S01]  /*0010*/  S2R R2, SR_TID.X ;  /* 0x0000000000027919 */ /* 0x000e620000002100 */
[----:B------:R-:W2:Y:S01]  /*0020*/  LDCU UR5, c[0x0][0x2fc] ;  /* 0x00005f80ff0577ac */ /* 0x000ea20008000800 */
[----:B0-----:R-:W-:Y:S01]  /*0030*/  VIADD R1, R1, 0xfffffff8 ;  /* 0xfffffff801017836 */ /* 0x001fe20000000000 */
[----:B------:R-:W-:Y:S01]  /*0040*/  MOV R0, 0x0 ;  /* 0x0000000000007802 */ /* 0x000fe20000000f00 */
[----:B------:R-:W1:Y:S01]  /*0050*/  S2R R3, SR_TID.Y ;  /* 0x0000000000037919 */ /* 0x000e620000002200 */
[----:B------:R-:W1:Y:S02]  /*0060*/  LDCU UR36, c[0x0][0x360] ;  /* 0x00006c00ff2477ac */ /* 0x000e640008000800 */
[----:B------:R0:W3:Y:S01]  /*0070*/  LDC.64 R8, c[0x4][R0] ;  /* 0x0100000000087b82 */ /* 0x0000e20000000a00 */
[----:B------:R-:W4:Y:S01]  /*0080*/  LDCU UR4, c[0x0][0x2f8] ;  /* 0x00005f00ff0477ac */ /* 0x000f220008000800 */
[----:B------:R-:W5:Y:S01]  /*0090*/  LDCU.64 UR6, c[0x4][0x8] ;  /* 0x01000100ff0677ac */ /* 0x000f620008000a00 */
[----:B------:R-:W0:Y:S01]  /*00a0*/  LDCU UR37, c[0x0][0x390] ;  /* 0x00007200ff2577ac */ /* 0x000e220008000800 */
[----:B----4-:R-:W-:Y:S01]  /*00b0*/  IADD3 R19, P0, PT, R1, UR4, RZ ;  /* 0x0000000401137c10 */ /* 0x010fe2000ff1e0ff */
[----:B-----5:R-:W-:-:S03]  /*00c0*/  IMAD.U32 R4, RZ, RZ, UR6 ;  /* 0x00000006ff047e24 */ /* 0x020fc6000f8e00ff */
[----:B------:R-:W-:Y:S01]  /*00d0*/  MOV R6, R19 ;  /* 0x0000001300067202 */ /* 0x000fe20000000f00 */
[----:B--2---:R-:W-:Y:S02]  /*00e0*/  IMAD.X R18, RZ, RZ, UR5, P0 ;  /* 0x00000005ff127e24 */ /* 0x004fe400080e06ff */
[----:B------:R-:W-:Y:S02]  /*00f0*/  IMAD.U32 R5, RZ, RZ, UR7 ;  /* 0x00000007ff057e24 */ /* 0x000fe4000f8e00ff */
[----:B-1----:R-:W-:Y:S02]  /*0100*/  IMAD R2, R3, UR36, R2 ;  /* 0x0000002403027c24 */ /* 0x002fe4000f8e0202 */
[----:B------:R-:W-:-:S03]  /*0110*/  IMAD.MOV.U32 R7, RZ, RZ, R18 ;  /* 0x000000ffff077224 */ /* 0x000fc600078e0012 */
[----:B0-----:R1:W-:Y:S04]  /*0120*/  STL [R1], R2 ;  /* 0x0000000201007387 */ /* 0x0013e80000100800 */
[----:B------:R-:W-:-:S07]  /*0130*/  LEPC R20, `(.L_x_0) ;  /* 0x000000001014794e */ /* 0x000fce0000000000 */
[----:B-1-3--:R-:W-:Y:S05]  /*0140*/  CALL.ABS.NOINC R8 ;  /* 0x0000000008007343 */ /* 0x00afea0003c00000 */
.L_x_0:
[----:B------:R-:W0:Y:S02]  /*0150*/  LDCU UR4, c[0x0][0x390] ;  /* 0x00007200ff0477ac */ /* 0x000e240008000800 */
[----:B0-----:R-:W-:-:S13]  /*0160*/  ISETP.GE.AND P0, PT, R2, UR4, PT ;  /* 0x0000000402007c0c */ /* 0x001fda000bf06270 */
[----:B------:R-:W-:Y:S05]  /*0170*/  @P0 EXIT ;  /* 0x000000000000094d */ /* 0x000fea0003800000 */
[----:B------:R-:W0:Y:S08]  /*0180*/  LDC R23, c[0x0][0x370] ;  /* 0x0000dc00ff177b82 */ /* 0x000e300000000800 */
[----:B------:R-:W1:Y:S01]  /*0190*/  LDC.64 R16, c[0x0][0x358] ;  /* 0x0000d600ff107b82 */ /* 0x000e620000000a00 */
[----:B0-----:R-:W-:-:S07]  /*01a0*/  IMAD R23, R23, UR36, RZ ;  /* 0x0000002417177c24 */ /* 0x001fce000f8e02ff */
.L_x_2:
[----:B------:R-:W0:Y:S01]  /*01b0*/  LDC.64 R10, c[0x0][0x388] ;  /* 0x0000e200ff0a7b82 */ /* 0x000e220000000a00 */
[C---:B-1----:R-:W-:Y:S02]  /*01c0*/  R2UR UR4, R16.reuse ;  /* 0x00000000100472ca */ /* 0x042fe400000e0000 */
[C---:B------:R-:W-:Y:S02]  /*01d0*/  R2UR UR5, R17.reuse ;  /* 0x00000000110572ca */ /* 0x040fe400000e0000 */
[----:B------:R-:W-:Y:S02]  /*01e0*/  R2UR UR6, R16 ;  /* 0x00000000100672ca */ /* 0x000fe400000e0000 */
[----:B------:R-:W-:Y:S01]  /*01f0*/  R2UR UR7, R17 ;  /* 0x00000000110772ca */ /* 0x000fe200000e0000 */
[----:B------:R-:W1:Y:S01]  /*0200*/  LDC.64 R6, c[0x0][0x380] ;  /* 0x0000e000ff067b82 */ /* 0x000e620000000a00 */
[----:B0-----:R-:W-:-:S11]  /*0210*/  IMAD.WIDE R10, R2, 0x4, R10 ;  /* 0x00000004020a7825 */ /* 0x001fd600078e020a */
[----:B------:R-:W2:Y:S01]  /*0220*/  LDG.E R11, desc[UR6][R10.64] ;  /* 0x000000060a0b7981 */ /* 0x000ea2000c1e1900 */
[----:B-1----:R-:W-:-:S05]  /*0230*/  IMAD.WIDE R6, R2, 0x4, R6 ;  /* 0x0000000402067825 */ /* 0x002fca00078e0206 */
[----:B------:R0:W2:Y:S01]  /*0240*/  LDG.E R0, desc[UR4][R6.64] ;  /* 0x0000000406007981 */ /* 0x0000a2000c1e1900 */
[----:B------:R-:W-:Y:S01]  /*0250*/  MOV R8, 0x0 ;  /* 0x0000000000087802 */ /* 0x000fe20000000f00 */
[----:B------:R-:W1:Y:S05]  /*0260*/  LDCU.64 UR4, c[0x4][0x10] ;  /* 0x01000200ff0477ac */ /* 0x000e6a0008000a00 */
[----:B------:R-:W3:Y:S01]  /*0270*/  LDC.64 R8, c[0x4][R8] ;  /* 0x0100000008087b82 */ /* 0x000ee20000000a00 */
[----:B------:R-:W-:-:S04]  /*0280*/  IADD3 R2, PT, PT, R23, R2, RZ ;  /* 0x0000000217027210 */ /* 0x000fc80007ffe0ff */
[----:B------:R-:W-:Y:S01]  /*0290*/  ISETP.GE.AND P0, PT, R2, UR37, PT ;  /* 0x0000002502007c0c */ /* 0x000fe2000bf06270 */
[----:B0-----:R-:W-:Y:S01]  /*02a0*/  IMAD.MOV.U32 R7, RZ, RZ, R18 ;  /* 0x000000ffff077224 */ /* 0x001fe200078e0012 */
[----:B------:R-:W-:Y:S02]  /*02b0*/  MOV R6, R19 ;  /* 0x0000001300067202 */ /* 0x000fe40000000f00 */
[----:B------:R-:W-:Y:S01]  /*02c0*/  P2R R22, PR, RZ, 0x1 ;  /* 0x00000001ff167803 */ /* 0x000fe20000000000 */
[----:B-1----:R-:W-:Y:S02]  /*02d0*/  IMAD.U32 R4, RZ, RZ, UR4 ;  /* 0x00000004ff047e24 */ /* 0x002fe4000f8e00ff */
[----:B------:R-:W-:Y:S02]  /*02e0*/  IMAD.U32 R5, RZ, RZ, UR5 ;  /* 0x00000005ff057e24 */ /* 0x000fe4000f8e00ff */
[----:B--2---:R-:W-:-:S05]  /*02f0*/  IMAD.IADD R0, R0, 0x1, R11 ;  /* 0x0000000100007824 */ /* 0x004fca00078e020b */
[----:B---3--:R0:W-:Y:S02]  /*0300*/  STL [R1], R0 ;  /* 0x0000000001007387 */ /* 0x0081e40000100800 */
[----:B------:R-:W-:-:S07]  /*0310*/  LEPC R20, `(.L_x_1) ;  /* 0x000000001014794e */ /* 0x000fce0000000000 */
[----:B0-----:R-:W-:Y:S05]  /*0320*/  CALL.ABS.NOINC R8 ;  /* 0x0000000008007343 */ /* 0x001fea0003c00000 */
.L_x_1:
[----:B------:R-:W-:-:S13]  /*0330*/  ISETP.NE.AND P6, PT, R22, RZ, PT ;  /* 0x000000ff1600720c */ /* 0x000fda0003fc5270 */
[----:B------:R-:W-:Y:S05]  /*0340*/  @!P6 BRA `(.L_x_2) ;  /* 0xfffffffc0098e947 */ /* 0x000fea000383ffff */
[----:B------:R-:W-:Y:S05]  /*0350*/  EXIT ;  /* 0x000000000000794d */ /* 0x000fea0003800000 */
.L_x_3:
[----:B------:R-:W-:-:S00]  /*0360*/  BRA `(.L_x_3) ;  /* 0xfffffffc00fc7947 */ /* 0x000fc0000383ffff */
[----:B------:R-:W-:-:S00]  /*0370*/  NOP ;  /* 0x0000000000007918 */ /* 0x000fc00000000000 */
        /* <DEDUP_REMOVED lines=8> */
.L_x_4:


//--------------------- .nv.global.init           --------------------------
	.section	.nv.global.init,"aw",@progbits
.nv.global.init:
	.type		$str$1,@object
	.size		$str$1,($str - $str$1)
$str$1:
        /*0000*/ 	.byte	0x25, 0x64, 0x0a, 0x00
	.type		$str,@object
	.size		$str,(.L_0 - $str)
$str:
        /*0004*/ 	.byte	0x48, 0x65, 0x6c, 0x6c, 0x6f, 0x20, 0x57, 0x6f, 0x72, 0x6c, 0x64, 0x20, 0x66, 0x72, 0x6f, 0x6d
        /*0014*/ 	.byte	0x20, 0x47, 0x50, 0x55, 0x20, 0x25, 0x64, 0x21, 0x0a, 0x00
.L_0:


//--------------------- .nv.shared.reserved.0     --------------------------
	.section	.nv.shared.reserved.0,"aw",@nobits
	.weak		__nv_reservedSMEM_offset_0_alias
	.size		__nv_reservedSMEM_offset_0_alias, 0, 64
	.other		__nv_reservedSMEM_offset_0_alias,@"STO_CUDA_RESERVED_SHARED STV_DEFAULT"
__nv_reservedSMEM_offset_0_alias:
	.zero		0
	.zero		64


//--------------------- .nv.constant0._Z12helloFromGPUPiS_i --------------------------
	.section	.nv.constant0._Z12helloFromGPUPiS_i,"a",@progbits
	.sectionflags	@""
	.align	4
.nv.constant0._Z12helloFromGPUPiS_i:
	.zero		916


//--------------------- SYMBOLS --------------------------

	.type		.nv.reservedSmem.offset0,@object
	.size		.nv.reservedSmem.offset0,0x4
	.type		vprintf,@function
